//
// Generated by NVIDIA NVVM Compiler
//
// Compiler Build ID: CL-36424714
// Cuda compilation tools, release 13.0, V13.0.88
// Based on NVVM 20.0.0
//

.version 9.0
.target sm_100
.address_size 64

	// .globl	_Z6kernelPh

.visible .entry _Z6kernelPh(
	.param .u64 .ptr .align 1 _Z6kernelPh_param_0
)
{
	.reg .b16 	%rs<5>;
	.reg .b32 	%r<5>;
	.reg .b64 	%rd<5>;

	ld.param.u64 	%rd1, [_Z6kernelPh_param_0];
	cvta.to.global.u64 	%rd2, %rd1;
	mov.u32 	%r1, %ctaid.x;
	shl.b32 	%r2, %r1, 6;
	mov.u32 	%r3, %tid.x;
	add.s32 	%r4, %r2, %r3;
	cvt.s64.s32 	%rd3, %r4;
	add.s64 	%rd4, %rd2, %rd3;
	ld.global.u8 	%rs1, [%rd4];
	mad.lo.s16 	%rs2, %rs1, %rs1, %rs1;
	add.s16 	%rs3, %rs1, %rs2;
	add.s16 	%rs4, %rs3, 1;
	st.global.u8 	[%rd4], %rs4;
	ret;

}


// ===== COMPILED SASS (sm_100) =====

	.target	sm_100

	.elftype	@"ET_EXEC"


//--------------------- .note.nv.tkinfo           --------------------------
	.section	.note.nv.tkinfo,"",@"SHT_NOTE"
	.sectionflags	@"SHF_NOTE_NV_TKINFO"
	.tkinfo
        /*0018*/ 	.word	0x00000002
        /*0030*/ 	.string	""
        /*0030*/ 	.string	"ptxas"
        /*0030*/ 	.string	"Cuda compilation tools, release 13.0, V13.0.88"
        /*0030*/ 	.string	"Build cuda_13.0.r13.0/compiler.36424714_0"
        /*0030*/ 	.string	"-arch sm_100 -m 64 "



//--------------------- .note.nv.cuinfo           --------------------------
	.section	.note.nv.cuinfo,"",@"SHT_NOTE"
	.sectionflags	@"SHF_NOTE_NV_CUINFO"
        /*0018*/ 	.short	0x0002
        /*001a*/ 	.short	0x0064
        /*001c*/ 	.short	0x0082
	.zero		2


//--------------------- .nv.info                  --------------------------
	.section	.nv.info,"",@"SHT_CUDA_INFO"
	.align	4


	//----- nvinfo : EIATTR_REGCOUNT
	.align		4
        /*0000*/ 	.byte	0x04, 0x2f
        /*0002*/ 	.short	(.L_1 - .L_0)
	.align		4
.L_0:
        /*0004*/ 	.word	index@(_Z6kernelPh)
        /*0008*/ 	.word	0x00000008


	//----- nvinfo : EIATTR_FRAME_SIZE
	.align		4
.L_1:
        /*000c*/ 	.byte	0x04, 0x11
        /*000e*/ 	.short	(.L_3 - .L_2)
	.align		4
.L_2:
        /*0010*/ 	.word	index@(_Z6kernelPh)
        /*0014*/ 	.word	0x00000000


	//----- nvinfo : EIATTR_MIN_STACK_SIZE
	.align		4
.L_3:
        /*0018*/ 	.byte	0x04, 0x12
        /*001a*/ 	.short	(.L_5 - .L_4)
	.align		4
.L_4:
        /*001c*/ 	.word	index@(_Z6kernelPh)
        /*0020*/ 	.word	0x00000000
.L_5:


//--------------------- .nv.compat                --------------------------
	.section	.nv.compat,"",@"SHT_CUDA_COMPAT_INFO"
	.align	4
        /*0000*/ 	.byte	0x02, 0x09, 0x00, 0x00, 0x02, 0x02, 0x01, 0x00, 0x02, 0x05, 0x05, 0x00, 0x03, 0x07, 0x01, 0x01
        /*0010*/ 	.byte	0x02, 0x03, 0x00, 0x00, 0x02, 0x06, 0x01, 0x00, 0x04, 0x0b, 0x08, 0x00, 0x09, 0x00, 0x00, 0x00
        /*0020*/ 	.byte	0x00, 0x00, 0x00, 0x00


//--------------------- .nv.info._Z6kernelPh      --------------------------
	.section	.nv.info._Z6kernelPh,"",@"SHT_CUDA_INFO"
	.sectionflags	@""
	.align	4


	//----- nvinfo : EIATTR_CUDA_API_VERSION
	.align		4
        /*0000*/ 	.byte	0x04, 0x37
        /*0002*/ 	.short	(.L_7 - .L_6)
.L_6:
        /*0004*/ 	.word	0x00000082


	//----- nvinfo : EIATTR_KPARAM_INFO
	.align		4
.L_7:
        /*0008*/ 	.byte	0x04, 0x17
        /*000a*/ 	.short	(.L_9 - .L_8)
.L_8:
        /*000c*/ 	.word	0x00000000
        /*0010*/ 	.short	0x0000
        /*0012*/ 	.short	0x0000
        /*0014*/ 	.byte	0x00, 0xf5, 0x21, 0x00


	//----- nvinfo : EIATTR_SPARSE_MMA_MASK
	.align		4
.L_9:
        /*0018*/ 	.byte	0x03, 0x50
        /*001a*/ 	.short	0x0000


	//----- nvinfo : EIATTR_MAXREG_COUNT
	.align		4
        /*001c*/ 	.byte	0x03, 0x1b
        /*001e*/ 	.short	0x00ff


	//----- nvinfo : EIATTR_MERCURY_ISA_VERSION
	.align		4
        /*0020*/ 	.byte	0x03, 0x5f
        /*0022*/ 	.short	0x0101


	//----- nvinfo : EIATTR_VRC_CTA_INIT_COUNT
	.align		4
        /*0024*/ 	.byte	0x02, 0x4a
	.zero		1
	.zero		1


	//----- nvinfo : EIATTR_EXIT_INSTR_OFFSETS
	.align		4
        /*0028*/ 	.byte	0x04, 0x1c
        /*002a*/ 	.short	(.L_11 - .L_10)


	//   ....[0]....
.L_10:
        /*002c*/ 	.word	0x000000c0


	//----- nvinfo : EIATTR_CBANK_PARAM_SIZE
	.align		4
.L_11:
        /*0030*/ 	.byte	0x03, 0x19
        /*0032*/ 	.short	0x0008


	//----- nvinfo : EIATTR_PARAM_CBANK
	.align		4
        /*0034*/ 	.byte	0x04, 0x0a
        /*0036*/ 	.short	(.L_13 - .L_12)
	.align		4
.L_12:
        /*0038*/ 	.word	index@(.nv.constant0._Z6kernelPh)
        /*003c*/ 	.short	0x0380
        /*003e*/ 	.short	0x0008


	//----- nvinfo : EIATTR_SW_WAR
	.align		4
.L_13:
        /*0040*/ 	.byte	0x04, 0x36
        /*0042*/ 	.short	(.L_15 - .L_14)
.L_14:
        /*0044*/ 	.word	0x00000008
.L_15:


//--------------------- .nv.callgraph             --------------------------
	.section	.nv.callgraph,"",@"SHT_CUDA_CALLGRAPH"
	.align	4
	.sectionentsize	8
	.align		4
        /*0000*/ 	.word	0x00000000
	.align		4
        /*0004*/ 	.word	0xffffffff
	.align		4
        /*0008*/ 	.word	0x00000000
	.align		4
        /*000c*/ 	.word	0xfffffffe
	.align		4
        /*0010*/ 	.word	0x00000000
	.align		4
        /*0014*/ 	.word	0xfffffffd
	.align		4
        /*0018*/ 	.word	0x00000000
	.align		4
        /*001c*/ 	.word	0xfffffffc


//--------------------- .text._Z6kernelPh         --------------------------
	.section	.text._Z6kernelPh,"ax",@progbits
	.align	128
        .global         _Z6kernelPh
        .type           _Z6kernelPh,@function
        .size           _Z6kernelPh,(.L_x_1 - _Z6kernelPh)
        .other          _Z6kernelPh,@"STO_CUDA_ENTRY STV_DEFAULT"
_Z6kernelPh:
.text._Z6kernelPh:
[----:B------:R-:W-:Y:S01]  /*0000*/  LDC R1, c[0x0][0x37c] ;  /* 0x0000df00ff017b82 */ /* 0x000fe20000000800 */
[----:B------:R-:W0:Y:S01]  /*0010*/  S2R R0, SR_CTAID.X ;  /* 0x0000000000007919 */ /* 0x000e220000002500 */
[----:B------:R-:W1:Y:S01]  /*0020*/  LDCU.64 UR6, c[0x0][0x380] ;  /* 0x00007000ff0677ac */ /* 0x000e620008000a00 */
[----:B------:R-:W0:Y:S01]  /*0030*/  S2R R3, SR_TID.X ;  /* 0x0000000000037919 */ /* 0x000e220000002100 */
[----:B------:R-:W2:Y:S01]  /*0040*/  LDCU.64 UR4, c[0x0][0x358] ;  /* 0x00006b00ff0477ac */ /* 0x000ea20008000a00 */
[----:B0-----:R-:W-:-:S05]  /*0050*/  IMAD R0, R0, 0x40, R3 ;  /* 0x0000004000007824 */ /* 0x001fca00078e0203 */
[----:B-1----:R-:W-:-:S04]  /*0060*/  IADD3 R2, P0, PT, R0, UR6, RZ ;  /* 0x0000000600027c10 */ /* 0x002fc8000ff1e0ff */
[----:B------:R-:W-:-:S05]  /*0070*/  LEA.HI.X.SX32 R3, R0, UR7, 0x1, P0 ;  /* 0x0000000700037c11 */ /* 0x000fca00080f0eff */
[----:B--2---:R-:W2:Y:S02]  /*0080*/  LDG.E.U8 R0, desc[UR4][R2.64] ;  /* 0x0000000402007981 */ /* 0x004ea4000c1e1100 */
[----:B--2---:R-:W-:-:S05]  /*0090*/  IMAD R5, R0, R0, R0 ;  /* 0x0000000000057224 */ /* 0x004fca00078e0200 */
[----:B------:R-:W-:-:S05]  /*00a0*/  IADD3 R5, PT, PT, R0, 0x1, R5 ;  /* 0x0000000100057810 */ /* 0x000fca0007ffe005 */
[----:B------:R-:W-:Y:S01]  /*00b0*/  STG.E.U8 desc[UR4][R2.64], R5 ;  /* 0x0000000502007986 */ /* 0x000fe2000c101104 */
[----:B------:R-:W-:Y:S05]  /*00c0*/  EXIT ;  /* 0x000000000000794d */ /* 0x000fea0003800000 */
.L_x_0:
[----:B------:R-:W-:-:S00]  /*00d0*/  BRA `(.L_x_0) ;  /* 0xfffffffc00fc7947 */ /* 0x000fc0000383ffff */
[----:B------:R-:W-:-:S00]  /*00e0*/  NOP ;  /* 0x0000000000007918 */ /* 0x000fc00000000000 */
        /* <DEDUP_REMOVED lines=9> */
.L_x_1:


//--------------------- .nv.shared.reserved.0     --------------------------
	.section	.nv.shared.reserved.0,"aw",@nobits
	.weak		__nv_reservedSMEM_offset_0_alias
	.size		__nv_reservedSMEM_offset_0_alias, 0, 64
	.other		__nv_reservedSMEM_offset_0_alias,@"STO_CUDA_RESERVED_SHARED STV_DEFAULT"
__nv_reservedSMEM_offset_0_alias:
	.zero		0
	.zero		64


//--------------------- .nv.constant0._Z6kernelPh --------------------------
	.section	.nv.constant0._Z6kernelPh,"a",@progbits
	.sectionflags	@""
	.align	4
.nv.constant0._Z6kernelPh:
	.zero		904


//--------------------- SYMBOLS --------------------------

	.type		.nv.reservedSmem.offset0,@object
	.size		.nv.reservedSmem.offset0,0x4
